//
// Generated by NVIDIA NVVM Compiler
//
// Compiler Build ID: CL-36424714
// Cuda compilation tools, release 13.0, V13.0.88
// Based on NVVM 20.0.0
//

.version 9.0
.target sm_100
.address_size 64

	// .globl	_Z8testPushPiS_ii

.visible .entry _Z8testPushPiS_ii(
	.param .u64 .ptr .align 1 _Z8testPushPiS_ii_param_0,
	.param .u64 .ptr .align 1 _Z8testPushPiS_ii_param_1,
	.param .u32 _Z8testPushPiS_ii_param_2,
	.param .u32 _Z8testPushPiS_ii_param_3
)
{
	.reg .pred 	%p<5>;
	.reg .b32 	%r<10>;
	.reg .b64 	%rd<7>;

	ld.param.u64 	%rd2, [_Z8testPushPiS_ii_param_0];
	ld.param.u64 	%rd3, [_Z8testPushPiS_ii_param_1];
	ld.param.u32 	%r3, [_Z8testPushPiS_ii_param_2];
	ld.param.u32 	%r4, [_Z8testPushPiS_ii_param_3];
	cvta.to.global.u64 	%rd1, %rd3;
	mov.u32 	%r5, %ctaid.x;
	mov.u32 	%r6, %ntid.x;
	mov.u32 	%r7, %tid.x;
	mad.lo.s32 	%r1, %r5, %r6, %r7;
	setp.ge.s32 	%p1, %r1, %r4;
	@%p1 bra 	$L__BB0_4;
	atom.global.add.u32 	%r2, [%rd1], 1;
	setp.ge.s32 	%p2, %r2, %r3;
	setp.lt.s32 	%p3, %r2, 0;
	or.pred  	%p4, %p2, %p3;
	@%p4 bra 	$L__BB0_3;
	mul.lo.s32 	%r9, %r1, 10;
	cvta.to.global.u64 	%rd4, %rd2;
	mul.wide.u32 	%rd5, %r2, 4;
	add.s64 	%rd6, %rd4, %rd5;
	st.global.u32 	[%rd6], %r9;
	bra.uni 	$L__BB0_4;
$L__BB0_3:
	atom.global.add.u32 	%r8, [%rd1], -1;
$L__BB0_4:
	ret;

}
	// .globl	_Z7testPopPiS_iS_i
.visible .entry _Z7testPopPiS_iS_i(
	.param .u64 .ptr .align 1 _Z7testPopPiS_iS_i_param_0,
	.param .u64 .ptr .align 1 _Z7testPopPiS_iS_i_param_1,
	.param .u32 _Z7testPopPiS_iS_i_param_2,
	.param .u64 .ptr .align 1 _Z7testPopPiS_iS_i_param_3,
	.param .u32 _Z7testPopPiS_iS_i_param_4
)
{
	.reg .pred 	%p<3>;
	.reg .b32 	%r<11>;
	.reg .b64 	%rd<13>;

	ld.param.u64 	%rd3, [_Z7testPopPiS_iS_i_param_0];
	ld.param.u64 	%rd4, [_Z7testPopPiS_iS_i_param_1];
	ld.param.u64 	%rd5, [_Z7testPopPiS_iS_i_param_3];
	ld.param.u32 	%r3, [_Z7testPopPiS_iS_i_param_4];
	cvta.to.global.u64 	%rd1, %rd5;
	cvta.to.global.u64 	%rd2, %rd4;
	mov.u32 	%r4, %ctaid.x;
	mov.u32 	%r5, %ntid.x;
	mov.u32 	%r6, %tid.x;
	mad.lo.s32 	%r1, %r4, %r5, %r6;
	setp.ge.s32 	%p1, %r1, %r3;
	@%p1 bra 	$L__BB1_4;
	atom.global.add.u32 	%r2, [%rd2], -1;
	setp.lt.s32 	%p2, %r2, 1;
	@%p2 bra 	$L__BB1_3;
	add.s32 	%r7, %r2, -1;
	cvta.to.global.u64 	%rd6, %rd3;
	mul.wide.u32 	%rd7, %r7, 4;
	add.s64 	%rd8, %rd6, %rd7;
	ld.global.u32 	%r8, [%rd8];
	mul.wide.s32 	%rd9, %r1, 4;
	add.s64 	%rd10, %rd1, %rd9;
	st.global.u32 	[%rd10], %r8;
	bra.uni 	$L__BB1_4;
$L__BB1_3:
	atom.global.add.u32 	%r9, [%rd2], 1;
	mul.wide.s32 	%rd11, %r1, 4;
	add.s64 	%rd12, %rd1, %rd11;
	mov.b32 	%r10, -1;
	st.global.u32 	[%rd12], %r10;
$L__BB1_4:
	ret;

}


// ===== COMPILED SASS (sm_100) =====

	.target	sm_100

	.elftype	@"ET_EXEC"


//--------------------- .note.nv.tkinfo           --------------------------
	.section	.note.nv.tkinfo,"",@"SHT_NOTE"
	.sectionflags	@"SHF_NOTE_NV_TKINFO"
	.tkinfo
        /*0018*/ 	.word	0x00000002
        /*0030*/ 	.string	""
        /*0030*/ 	.string	"ptxas"
        /*0030*/ 	.string	"Cuda compilation tools, release 13.0, V13.0.88"
        /*0030*/ 	.string	"Build cuda_13.0.r13.0/compiler.36424714_0"
        /*0030*/ 	.string	"-arch sm_100 -m 64 "



//--------------------- .note.nv.cuinfo           --------------------------
	.section	.note.nv.cuinfo,"",@"SHT_NOTE"
	.sectionflags	@"SHF_NOTE_NV_CUINFO"
        /*0018*/ 	.short	0x0002
        /*001a*/ 	.short	0x0064
        /*001c*/ 	.short	0x0082
	.zero		2


//--------------------- .nv.info                  --------------------------
	.section	.nv.info,"",@"SHT_CUDA_INFO"
	.align	4


	//----- nvinfo : EIATTR_REGCOUNT
	.align		4
        /*0000*/ 	.byte	0x04, 0x2f
        /*0002*/ 	.short	(.L_1 - .L_0)
	.align		4
.L_0:
        /*0004*/ 	.word	index@(_Z8testPushPiS_ii)
        /*0008*/ 	.word	0x00000010


	//----- nvinfo : EIATTR_FRAME_SIZE
	.align		4
.L_1:
        /*000c*/ 	.byte	0x04, 0x11
        /*000e*/ 	.short	(.L_3 - .L_2)
	.align		4
.L_2:
        /*0010*/ 	.word	index@(_Z8testPushPiS_ii)
        /*0014*/ 	.word	0x00000000


	//----- nvinfo : EIATTR_REGCOUNT
	.align		4
.L_3:
        /*0018*/ 	.byte	0x04, 0x2f
        /*001a*/ 	.short	(.L_5 - .L_4)
	.align		4
.L_4:
        /*001c*/ 	.word	index@(_Z7testPopPiS_iS_i)
        /*0020*/ 	.word	0x0000000e


	//----- nvinfo : EIATTR_FRAME_SIZE
	.align		4
.L_5:
        /*0024*/ 	.byte	0x04, 0x11
        /*0026*/ 	.short	(.L_7 - .L_6)
	.align		4
.L_6:
        /*0028*/ 	.word	index@(_Z7testPopPiS_iS_i)
        /*002c*/ 	.word	0x00000000


	//----- nvinfo : EIATTR_MIN_STACK_SIZE
	.align		4
.L_7:
        /*0030*/ 	.byte	0x04, 0x12
        /*0032*/ 	.short	(.L_9 - .L_8)
	.align		4
.L_8:
        /*0034*/ 	.word	index@(_Z7testPopPiS_iS_i)
        /*0038*/ 	.word	0x00000000


	//----- nvinfo : EIATTR_MIN_STACK_SIZE
	.align		4
.L_9:
        /*003c*/ 	.byte	0x04, 0x12
        /*003e*/ 	.short	(.L_11 - .L_10)
	.align		4
.L_10:
        /*0040*/ 	.word	index@(_Z8testPushPiS_ii)
        /*0044*/ 	.word	0x00000000
.L_11:


//--------------------- .nv.compat                --------------------------
	.section	.nv.compat,"",@"SHT_CUDA_COMPAT_INFO"
	.align	4
        /*0000*/ 	.byte	0x02, 0x09, 0x00, 0x00, 0x02, 0x02, 0x01, 0x00, 0x02, 0x05, 0x05, 0x00, 0x03, 0x07, 0x01, 0x01
        /*0010*/ 	.byte	0x02, 0x03, 0x00, 0x00, 0x02, 0x06, 0x01, 0x00, 0x04, 0x0b, 0x08, 0x00, 0x09, 0x00, 0x00, 0x00
        /*0020*/ 	.byte	0x00, 0x00, 0x00, 0x00


//--------------------- .nv.info._Z7testPopPiS_iS_i --------------------------
	.section	.nv.info._Z7testPopPiS_iS_i,"",@"SHT_CUDA_INFO"
	.sectionflags	@""
	.align	4


	//----- nvinfo : EIATTR_CUDA_API_VERSION
	.align		4
        /*0000*/ 	.byte	0x04, 0x37
        /*0002*/ 	.short	(.L_13 - .L_12)
.L_12:
        /*0004*/ 	.word	0x00000082


	//----- nvinfo : EIATTR_KPARAM_INFO
	.align		4
.L_13:
        /*0008*/ 	.byte	0x04, 0x17
        /*000a*/ 	.short	(.L_15 - .L_14)
.L_14:
        /*000c*/ 	.word	0x00000000
        /*0010*/ 	.short	0x0004
        /*0012*/ 	.short	0x0020
        /*0014*/ 	.byte	0x00, 0xf0, 0x11, 0x00


	//----- nvinfo : EIATTR_KPARAM_INFO
	.align		4
.L_15:
        /*0018*/ 	.byte	0x04, 0x17
        /*001a*/ 	.short	(.L_17 - .L_16)
.L_16:
        /*001c*/ 	.word	0x00000000
        /*0020*/ 	.short	0x0003
        /*0022*/ 	.short	0x0018
        /*0024*/ 	.byte	0x00, 0xf5, 0x21, 0x00


	//----- nvinfo : EIATTR_KPARAM_INFO
	.align		4
.L_17:
        /*0028*/ 	.byte	0x04, 0x17
        /*002a*/ 	.short	(.L_19 - .L_18)
.L_18:
        /*002c*/ 	.word	0x00000000
        /*0030*/ 	.short	0x0002
        /*0032*/ 	.short	0x0010
        /*0034*/ 	.byte	0x00, 0xf0, 0x11, 0x00


	//----- nvinfo : EIATTR_KPARAM_INFO
	.align		4
.L_19:
        /*0038*/ 	.byte	0x04, 0x17
        /*003a*/ 	.short	(.L_21 - .L_20)
.L_20:
        /*003c*/ 	.word	0x00000000
        /*0040*/ 	.short	0x0001
        /*0042*/ 	.short	0x0008
        /*0044*/ 	.byte	0x00, 0xf5, 0x21, 0x00


	//----- nvinfo : EIATTR_KPARAM_INFO
	.align		4
.L_21:
        /*0048*/ 	.byte	0x04, 0x17
        /*004a*/ 	.short	(.L_23 - .L_22)
.L_22:
        /*004c*/ 	.word	0x00000000
        /*0050*/ 	.short	0x0000
        /*0052*/ 	.short	0x0000
        /*0054*/ 	.byte	0x00, 0xf5, 0x21, 0x00


	//----- nvinfo : EIATTR_SPARSE_MMA_MASK
	.align		4
.L_23:
        /*0058*/ 	.byte	0x03, 0x50
        /*005a*/ 	.short	0x0000


	//----- nvinfo : EIATTR_MAXREG_COUNT
	.align		4
        /*005c*/ 	.byte	0x03, 0x1b
        /*005e*/ 	.short	0x00ff


	//----- nvinfo : EIATTR_MERCURY_ISA_VERSION
	.align		4
        /*0060*/ 	.byte	0x03, 0x5f
        /*0062*/ 	.short	0x0101


	//----- nvinfo : EIATTR_INT_WARP_WIDE_INSTR_OFFSETS
	.align		4
        /*0064*/ 	.byte	0x04, 0x31
        /*0066*/ 	.short	(.L_25 - .L_24)


	//   ....[0]....
.L_24:
        /*0068*/ 	.word	0x00000090


	//   ....[1]....
        /*006c*/ 	.word	0x00000140


	//   ....[2]....
        /*0070*/ 	.word	0x00000200


	//----- nvinfo : EIATTR_VRC_CTA_INIT_COUNT
	.align		4
.L_25:
        /*0074*/ 	.byte	0x02, 0x4a
	.zero		1
	.zero		1


	//----- nvinfo : EIATTR_EXIT_INSTR_OFFSETS
	.align		4
        /*0078*/ 	.byte	0x04, 0x1c
        /*007a*/ 	.short	(.L_27 - .L_26)


	//   ....[0]....
.L_26:
        /*007c*/ 	.word	0x00000070


	//   ....[1]....
        /*0080*/ 	.word	0x000001f0


	//   ....[2]....
        /*0084*/ 	.word	0x00000290


	//----- nvinfo : EIATTR_CRS_STACK_SIZE
	.align		4
.L_27:
        /*0088*/ 	.byte	0x04, 0x1e
        /*008a*/ 	.short	(.L_29 - .L_28)
.L_28:
        /*008c*/ 	.word	0x00000000


	//----- nvinfo : EIATTR_CBANK_PARAM_SIZE
	.align		4
.L_29:
        /*0090*/ 	.byte	0x03, 0x19
        /*0092*/ 	.short	0x0024


	//----- nvinfo : EIATTR_PARAM_CBANK
	.align		4
        /*0094*/ 	.byte	0x04, 0x0a
        /*0096*/ 	.short	(.L_31 - .L_30)
	.align		4
.L_30:
        /*0098*/ 	.word	index@(.nv.constant0._Z7testPopPiS_iS_i)
        /*009c*/ 	.short	0x0380
        /*009e*/ 	.short	0x0024


	//----- nvinfo : EIATTR_SW_WAR
	.align		4
.L_31:
        /*00a0*/ 	.byte	0x04, 0x36
        /*00a2*/ 	.short	(.L_33 - .L_32)
.L_32:
        /*00a4*/ 	.word	0x00000008
.L_33:


//--------------------- .nv.info._Z8testPushPiS_ii --------------------------
	.section	.nv.info._Z8testPushPiS_ii,"",@"SHT_CUDA_INFO"
	.sectionflags	@""
	.align	4


	//----- nvinfo : EIATTR_CUDA_API_VERSION
	.align		4
        /*0000*/ 	.byte	0x04, 0x37
        /*0002*/ 	.short	(.L_35 - .L_34)
.L_34:
        /*0004*/ 	.word	0x00000082


	//----- nvinfo : EIATTR_KPARAM_INFO
	.align		4
.L_35:
        /*0008*/ 	.byte	0x04, 0x17
        /*000a*/ 	.short	(.L_37 - .L_36)
.L_36:
        /*000c*/ 	.word	0x00000000
        /*0010*/ 	.short	0x0003
        /*0012*/ 	.short	0x0014
        /*0014*/ 	.byte	0x00, 0xf0, 0x11, 0x00


	//----- nvinfo : EIATTR_KPARAM_INFO
	.align		4
.L_37:
        /*0018*/ 	.byte	0x04, 0x17
        /*001a*/ 	.short	(.L_39 - .L_38)
.L_38:
        /*001c*/ 	.word	0x00000000
        /*0020*/ 	.short	0x0002
        /*0022*/ 	.short	0x0010
        /*0024*/ 	.byte	0x00, 0xf0, 0x11, 0x00


	//----- nvinfo : EIATTR_KPARAM_INFO
	.align		4
.L_39:
        /*0028*/ 	.byte	0x04, 0x17
        /*002a*/ 	.short	(.L_41 - .L_40)
.L_40:
        /*002c*/ 	.word	0x00000000
        /*0030*/ 	.short	0x0001
        /*0032*/ 	.short	0x0008
        /*0034*/ 	.byte	0x00, 0xf5, 0x21, 0x00


	//----- nvinfo : EIATTR_KPARAM_INFO
	.align		4
.L_41:
        /*0038*/ 	.byte	0x04, 0x17
        /*003a*/ 	.short	(.L_43 - .L_42)
.L_42:
        /*003c*/ 	.word	0x00000000
        /*0040*/ 	.short	0x0000
        /*0042*/ 	.short	0x0000
        /*0044*/ 	.byte	0x00, 0xf5, 0x21, 0x00


	//----- nvinfo : EIATTR_SPARSE_MMA_MASK
	.align		4
.L_43:
        /*0048*/ 	.byte	0x03, 0x50
        /*004a*/ 	.short	0x0000


	//----- nvinfo : EIATTR_MAXREG_COUNT
	.align		4
        /*004c*/ 	.byte	0x03, 0x1b
        /*004e*/ 	.short	0x00ff


	//----- nvinfo : EIATTR_MERCURY_ISA_VERSION
	.align		4
        /*0050*/ 	.byte	0x03, 0x5f
        /*0052*/ 	.short	0x0101


	//----- nvinfo : EIATTR_INT_WARP_WIDE_INSTR_OFFSETS
	.align		4
        /*0054*/ 	.byte	0x04, 0x31
        /*0056*/ 	.short	(.L_45 - .L_44)


	//   ....[0]....
.L_44:
        /*0058*/ 	.word	0x00000090


	//   ....[1]....
        /*005c*/ 	.word	0x00000140


	//   ....[2]....
        /*0060*/ 	.word	0x000001d0


	//----- nvinfo : EIATTR_VRC_CTA_INIT_COUNT
	.align		4
.L_45:
        /*0064*/ 	.byte	0x02, 0x4a
	.zero		1
	.zero		1


	//----- nvinfo : EIATTR_EXIT_INSTR_OFFSETS
	.align		4
        /*0068*/ 	.byte	0x04, 0x1c
        /*006a*/ 	.short	(.L_47 - .L_46)


	//   ....[0]....
.L_46:
        /*006c*/ 	.word	0x00000070


	//   ....[1]....
        /*0070*/ 	.word	0x000001c0


	//   ....[2]....
        /*0074*/ 	.word	0x00000230


	//----- nvinfo : EIATTR_CBANK_PARAM_SIZE
	.align		4
.L_47:
        /*0078*/ 	.byte	0x03, 0x19
        /*007a*/ 	.short	0x0018


	//----- nvinfo : EIATTR_PARAM_CBANK
	.align		4
        /*007c*/ 	.byte	0x04, 0x0a
        /*007e*/ 	.short	(.L_49 - .L_48)
	.align		4
.L_48:
        /*0080*/ 	.word	index@(.nv.constant0._Z8testPushPiS_ii)
        /*0084*/ 	.short	0x0380
        /*0086*/ 	.short	0x0018


	//----- nvinfo : EIATTR_SW_WAR
	.align		4
.L_49:
        /*0088*/ 	.byte	0x04, 0x36
        /*008a*/ 	.short	(.L_51 - .L_50)
.L_50:
        /*008c*/ 	.word	0x00000008
.L_51:


//--------------------- .nv.callgraph             --------------------------
	.section	.nv.callgraph,"",@"SHT_CUDA_CALLGRAPH"
	.align	4
	.sectionentsize	8
	.align		4
        /*0000*/ 	.word	0x00000000
	.align		4
        /*0004*/ 	.word	0xffffffff
	.align		4
        /*0008*/ 	.word	0x00000000
	.align		4
        /*000c*/ 	.word	0xfffffffe
	.align		4
        /*0010*/ 	.word	0x00000000
	.align		4
        /*0014*/ 	.word	0xfffffffd
	.align		4
        /*0018*/ 	.word	0x00000000
	.align		4
        /*001c*/ 	.word	0xfffffffc


//--------------------- .text._Z7testPopPiS_iS_i  --------------------------
	.section	.text._Z7testPopPiS_iS_i,"ax",@progbits
	.align	128
        .global         _Z7testPopPiS_iS_i
        .type           _Z7testPopPiS_iS_i,@function
        .size           _Z7testPopPiS_iS_i,(.L_x_3 - _Z7testPopPiS_iS_i)
        .other          _Z7testPopPiS_iS_i,@"STO_CUDA_ENTRY STV_DEFAULT"
_Z7testPopPiS_iS_i:
.text._Z7testPopPiS_iS_i:
[----:B------:R-:W-:Y:S01]  /*0000*/  LDC R1, c[0x0][0x37c] ;  /* 0x0000df00ff017b82 */ /* 0x000fe20000000800 */
[----:B------:R-:W0:Y:S07]  /*0010*/  S2R R0, SR_TID.X ;  /* 0x0000000000007919 */ /* 0x000e2e0000002100 */
[----:B------:R-:W0:Y:S01]  /*0020*/  S2UR UR4, SR_CTAID.X ;  /* 0x00000000000479c3 */ /* 0x000e220000002500 */
[----:B------:R-:W1:Y:S07]  /*0030*/  LDCU UR5, c[0x0][0x3a0] ;  /* 0x00007400ff0577ac */ /* 0x000e6e0008000800 */
[----:B------:R-:W0:Y:S02]  /*0040*/  LDC R7, c[0x0][0x360] ;  /* 0x0000d800ff077b82 */ /* 0x000e240000000800 */
[----:B0-----:R-:W-:-:S05]  /*0050*/  IMAD R7, R7, UR4, R0 ;  /* 0x0000000407077c24 */ /* 0x001fca000f8e0200 */
[----:B-1----:R-:W-:-:S13]  /*0060*/  ISETP.GE.AND P0, PT, R7, UR5, PT ;  /* 0x0000000507007c0c */ /* 0x002fda000bf06270 */
[----:B------:R-:W-:Y:S05]  /*0070*/  @P0 EXIT ;  /* 0x000000000000094d */ /* 0x000fea0003800000 */
[----:B------:R-:W0:Y:S01]  /*0080*/  S2R R5, SR_LANEID ;  /* 0x0000000000057919 */ /* 0x000e220000000000 */
[----:B------:R-:W-:Y:S01]  /*0090*/  VOTEU.ANY UR6, UPT, PT ;  /* 0x0000000000067886 */ /* 0x000fe200038e0100 */
[----:B------:R-:W1:Y:S01]  /*00a0*/  LDC.64 R2, c[0x0][0x388] ;  /* 0x0000e200ff027b82 */ /* 0x000e620000000a00 */
[----:B------:R-:W0:Y:S01]  /*00b0*/  FLO.U32 R4, UR6 ;  /* 0x0000000600047d00 */ /* 0x000e2200080e0000 */
[----:B------:R-:W1:Y:S01]  /*00c0*/  LDCU.64 UR4, c[0x0][0x358] ;  /* 0x00006b00ff0477ac */ /* 0x000e620008000a00 */
[----:B------:R-:W-:-:S06]  /*00d0*/  UPOPC UR7, UR6 ;  /* 0x00000006000772bf */ /* 0x000fcc0008000000 */
[----:B------:R-:W-:Y:S01]  /*00e0*/  IMAD R9, RZ, RZ, -UR7 ;  /* 0x80000007ff097e24 */ /* 0x000fe2000f8e02ff */
[----:B0-----:R-:W-:-:S13]  /*00f0*/  ISETP.EQ.U32.AND P0, PT, R4, R5, PT ;  /* 0x000000050400720c */ /* 0x001fda0003f02070 */
[----:B-1----:R-:W2:Y:S01]  /*0100*/  @P0 ATOMG.E.ADD.STRONG.GPU PT, R9, desc[UR4][R2.64], R9 ;  /* 0x80000009020909a8 */ /* 0x002ea200081ef104 */
[----:B------:R-:W0:Y:S02]  /*0110*/  S2R R6, SR_LTMASK ;  /* 0x0000000000067919 */ /* 0x000e240000003900 */
[----:B0-----:R-:W-:-:S04]  /*0120*/  LOP3.LUT R6, R6, UR6, RZ, 0xc0, !PT ;  /* 0x0000000606067c12 */ /* 0x001fc8000f8ec0ff */
[----:B------:R-:W0:Y:S01]  /*0130*/  POPC R11, R6 ;  /* 0x00000006000b7309 */ /* 0x000e220000000000 */
[----:B--2---:R-:W0:Y:S02]  /*0140*/  SHFL.IDX PT, R0, R9, R4, 0x1f ;  /* 0x00001f0409007589 */ /* 0x004e2400000e0000 */
[----:B0-----:R-:W-:-:S05]  /*0150*/  IMAD.IADD R0, R0, 0x1, -R11 ;  /* 0x0000000100007824 */ /* 0x001fca00078e0a0b */
[----:B------:R-:W-:-:S13]  /*0160*/  ISETP.GE.AND P0, PT, R0, 0x1, PT ;  /* 0x000000010000780c */ /* 0x000fda0003f06270 */
[----:B------:R-:W-:Y:S05]  /*0170*/  @!P0 BRA `(.L_x_0) ;  /* 0x0000000000208947 */ /* 0x000fea0003800000 */
[----:B------:R-:W0:Y:S01]  /*0180*/  LDC.64 R2, c[0x0][0x380] ;  /* 0x0000e000ff027b82 */ /* 0x000e220000000a00 */
[----:B------:R-:W-:-:S05]  /*0190*/  IADD3 R5, PT, PT, R0, -0x1, RZ ;  /* 0xffffffff00057810 */ /* 0x000fca0007ffe0ff */
[----:B0-----:R-:W-:Y:S02]  /*01a0*/  IMAD.WIDE.U32 R2, R5, 0x4, R2 ;  /* 0x0000000405027825 */ /* 0x001fe400078e0002 */
[----:B------:R-:W0:Y:S04]  /*01b0*/  LDC.64 R4, c[0x0][0x398] ;  /* 0x0000e600ff047b82 */ /* 0x000e280000000a00 */
[----:B------:R-:W2:Y:S01]  /*01c0*/  LDG.E R3, desc[UR4][R2.64] ;  /* 0x0000000402037981 */ /* 0x000ea2000c1e1900 */
[----:B0-----:R-:W-:-:S05]  /*01d0*/  IMAD.WIDE R4, R7, 0x4, R4 ;  /* 0x0000000407047825 */ /* 0x001fca00078e0204 */
[----:B--2---:R-:W-:Y:S01]  /*01e0*/  STG.E desc[UR4][R4.64], R3 ;  /* 0x0000000304007986 */ /* 0x004fe2000c101904 */
[----:B------:R-:W-:Y:S05]  /*01f0*/  EXIT ;  /* 0x000000000000794d */ /* 0x000fea0003800000 */
.L_x_0:
[----:B------:R-:W-:Y:S02]  /*0200*/  VOTEU.ANY UR6, UPT, PT ;  /* 0x0000000000067886 */ /* 0x000fe400038e0100 */
[----:B------:R-:W-:Y:S02]  /*0210*/  UFLO.U32 UR7, UR6 ;  /* 0x00000006000772bd */ /* 0x000fe400080e0000 */
[----:B------:R-:W0:Y:S04]  /*0220*/  POPC R9, UR6 ;  /* 0x0000000600097d09 */ /* 0x000e280008000000 */
[----:B------:R-:W-:Y:S02]  /*0230*/  ISETP.EQ.U32.AND P0, PT, R5, UR7, PT ;  /* 0x0000000705007c0c */ /* 0x000fe4000bf02070 */
[----:B------:R-:W1:Y:S01]  /*0240*/  LDC.64 R4, c[0x0][0x398] ;  /* 0x0000e600ff047b82 */ /* 0x000e620000000a00 */
[----:B------:R-:W-:-:S10]  /*0250*/  MOV R11, 0xffffffff ;  /* 0xffffffff000b7802 */ /* 0x000fd40000000f00 */
[----:B0-----:R-:W-:Y:S01]  /*0260*/  @P0 REDG.E.ADD.STRONG.GPU desc[UR4][R2.64], R9 ;  /* 0x000000090200098e */ /* 0x001fe2000c12e104 */
[----:B-1----:R-:W-:-:S05]  /*0270*/  IMAD.WIDE R4, R7, 0x4, R4 ;  /* 0x0000000407047825 */ /* 0x002fca00078e0204 */
[----:B------:R-:W-:Y:S01]  /*0280*/  STG.E desc[UR4][R4.64], R11 ;  /* 0x0000000b04007986 */ /* 0x000fe2000c101904 */
[----:B------:R-:W-:Y:S05]  /*0290*/  EXIT ;  /* 0x000000000000794d */ /* 0x000fea0003800000 */
.L_x_1:
[----:B------:R-:W-:-:S00]  /*02a0*/  BRA `(.L_x_1) ;  /* 0xfffffffc00fc7947 */ /* 0x000fc0000383ffff */
[----:B------:R-:W-:-:S00]  /*02b0*/  NOP ;  /* 0x0000000000007918 */ /* 0x000fc00000000000 */
        /* <DEDUP_REMOVED lines=12> */
.L_x_3:


//--------------------- .text._Z8testPushPiS_ii   --------------------------
	.section	.text._Z8testPushPiS_ii,"ax",@progbits
	.align	128
        .global         _Z8testPushPiS_ii
        .type           _Z8testPushPiS_ii,@function
        .size           _Z8testPushPiS_ii,(.L_x_4 - _Z8testPushPiS_ii)
        .other          _Z8testPushPiS_ii,@"STO_CUDA_ENTRY STV_DEFAULT"
_Z8testPushPiS_ii:
.text._Z8testPushPiS_ii:
        /* <DEDUP_REMOVED lines=12> */
[----:B------:R-:W1:Y:S07]  /*00c0*/  LDCU.64 UR6, c[0x0][0x358] ;  /* 0x00006b00ff0677ac */ /* 0x000e6e0008000a00 */
[----:B------:R-:W1:Y:S01]  /*00d0*/  POPC R11, UR4 ;  /* 0x00000004000b7d09 */ /* 0x000e620008000000 */
[----:B0-----:R-:W-:-:S13]  /*00e0*/  ISETP.EQ.U32.AND P0, PT, R6, R13, PT ;  /* 0x0000000d0600720c */ /* 0x001fda0003f02070 */
[----:B-1----:R-:W2:Y:S01]  /*00f0*/  @P0 ATOMG.E.ADD.STRONG.GPU PT, R11, desc[UR6][R2.64], R11 ;  /* 0x8000000b020b09a8 */ /* 0x002ea200081ef106 */
[----:B------:R-:W0:Y:S02]  /*0100*/  S2R R4, SR_LTMASK ;  /* 0x0000000000047919 */ /* 0x000e240000003900 */
[----:B0-----:R-:W-:Y:S01]  /*0110*/  LOP3.LUT R8, R4, UR4, RZ, 0xc0, !PT ;  /* 0x0000000404087c12 */ /* 0x001fe2000f8ec0ff */
[----:B------:R-:W0:Y:S05]  /*0120*/  LDCU UR4, c[0x0][0x390] ;  /* 0x00007200ff0477ac */ /* 0x000e2a0008000800 */
[----:B------:R-:W1:Y:S01]  /*0130*/  POPC R8, R8 ;  /* 0x0000000800087309 */ /* 0x000e620000000000 */
[----:B--2---:R-:W1:Y:S02]  /*0140*/  SHFL.IDX PT, R7, R11, R6, 0x1f ;  /* 0x00001f060b077589 */ /* 0x004e6400000e0000 */
[----:B-1----:R-:W-:-:S05]  /*0150*/  IMAD.IADD R7, R7, 0x1, R8 ;  /* 0x0000000107077824 */ /* 0x002fca00078e0208 */
[----:B------:R-:W-:-:S04]  /*0160*/  ISETP.GE.AND P0, PT, R7, RZ, PT ;  /* 0x000000ff0700720c */ /* 0x000fc80003f06270 */
[----:B0-----:R-:W-:-:S13]  /*0170*/  ISETP.GE.OR P0, PT, R7, UR4, !P0 ;  /* 0x0000000407007c0c */ /* 0x001fda000c706670 */
[----:B------:R-:W0:Y:S01]  /*0180*/  @!P0 LDC.64 R4, c[0x0][0x380] ;  /* 0x0000e000ff048b82 */ /* 0x000e220000000a00 */
[----:B------:R-:W-:Y:S02]  /*0190*/  @!P0 IMAD R9, R0, 0xa, RZ ;  /* 0x0000000a00098824 */ /* 0x000fe400078e02ff */
[----:B0-----:R-:W-:-:S05]  /*01a0*/  @!P0 IMAD.WIDE.U32 R4, R7, 0x4, R4 ;  /* 0x0000000407048825 */ /* 0x001fca00078e0004 */
[----:B------:R0:W-:Y:S01]  /*01b0*/  @!P0 STG.E desc[UR6][R4.64], R9 ;  /* 0x0000000904008986 */ /* 0x0001e2000c101906 */
[----:B------:R-:W-:Y:S05]  /*01c0*/  @!P0 EXIT ;  /* 0x000000000000894d */ /* 0x000fea0003800000 */
[----:B------:R-:W-:Y:S02]  /*01d0*/  VOTEU.ANY UR4, UPT, PT ;  /* 0x0000000000047886 */ /* 0x000fe400038e0100 */
[----:B------:R-:W-:Y:S02]  /*01e0*/  UFLO.U32 UR5, UR4 ;  /* 0x00000004000572bd */ /* 0x000fe400080e0000 */
[----:B------:R-:W-:-:S04]  /*01f0*/  UPOPC UR4, UR4 ;  /* 0x00000004000472bf */ /* 0x000fc80008000000 */
[----:B------:R-:W-:Y:S02]  /*0200*/  ISETP.EQ.U32.AND P0, PT, R13, UR5, PT ;  /* 0x000000050d007c0c */ /* 0x000fe4000bf02070 */
[----:B0-----:R-:W-:-:S11]  /*0210*/  IMAD R5, RZ, RZ, -UR4 ;  /* 0x80000004ff057e24 */ /* 0x001fd6000f8e02ff */
[----:B------:R-:W-:Y:S01]  /*0220*/  @P0 REDG.E.ADD.STRONG.GPU desc[UR6][R2.64], R5 ;  /* 0x000000050200098e */ /* 0x000fe2000c12e106 */
[----:B------:R-:W-:Y:S05]  /*0230*/  EXIT ;  /* 0x000000000000794d */ /* 0x000fea0003800000 */
.L_x_2:
        /* <DEDUP_REMOVED lines=12> */
.L_x_4:


//--------------------- .nv.shared.reserved.0     --------------------------
	.section	.nv.shared.reserved.0,"aw",@nobits
	.weak		__nv_reservedSMEM_offset_0_alias
	.size		__nv_reservedSMEM_offset_0_alias, 0, 64
	.other		__nv_reservedSMEM_offset_0_alias,@"STO_CUDA_RESERVED_SHARED STV_DEFAULT"
__nv_reservedSMEM_offset_0_alias:
	.zero		0
	.zero		64


//--------------------- .nv.constant0._Z7testPopPiS_iS_i --------------------------
	.section	.nv.constant0._Z7testPopPiS_iS_i,"a",@progbits
	.sectionflags	@""
	.align	4
.nv.constant0._Z7testPopPiS_iS_i:
	.zero		932


//--------------------- .nv.constant0._Z8testPushPiS_ii --------------------------
	.section	.nv.constant0._Z8testPushPiS_ii,"a",@progbits
	.sectionflags	@""
	.align	4
.nv.constant0._Z8testPushPiS_ii:
	.zero		920


//--------------------- SYMBOLS --------------------------

	.type		.nv.reservedSmem.offset0,@object
	.size		.nv.reservedSmem.offset0,0x4
